	.headerflags	@"EF_CUDA_TEXMODE_UNIFIED EF_CUDA_64BIT_ADDRESS EF_CUDA_ACCELERATORS EF_CUDA_SM90 EF_CUDA_VIRTUAL_SM(EF_CUDA_SM90)"
	.elftype	@"ET_EXEC"


//--------------------- .nv.info                  --------------------------
	.section	.nv.info,"",@"SHT_CUDA_INFO"
	.align	4


	//----- nvinfo : EIATTR_REGCOUNT
	.align		4
        /*0000*/ 	.byte	0x04, 0x2f
        /*0002*/ 	.short	(.L_3 - .L_2)
	.align		4
.L_2:
        /*0004*/ 	.word	index@(triton_poi_fused__native_batch_norm_legit_no_training_relu_9)
        /*0008*/ 	.word	0x00000010


	//----- nvinfo : EIATTR_MIN_STACK_SIZE
	.align		4
.L_3:
        /*000c*/ 	.byte	0x04, 0x12
        /*000e*/ 	.short	(.L_5 - .L_4)
	.align		4
.L_4:
        /*0010*/ 	.word	index@(triton_poi_fused__native_batch_norm_legit_no_training_relu_9)
        /*0014*/ 	.word	0x00000000


	//----- nvinfo : EIATTR_FRAME_SIZE
	.align		4
.L_5:
        /*0018*/ 	.byte	0x04, 0x11
        /*001a*/ 	.short	(.L_7 - .L_6)
	.align		4
.L_6:
        /*001c*/ 	.word	index@(triton_poi_fused__native_batch_norm_legit_no_training_relu_9)
        /*0020*/ 	.word	0x00000000


	//----- nvinfo : EIATTR_MIN_STACK_SIZE
	.align		4
.L_7:
        /*0024*/ 	.byte	0x04, 0x12
        /*0026*/ 	.short	(.L_9 - .L_8)
	.align		4
.L_8:
        /*0028*/ 	.word	index@(triton_poi_fused__native_batch_norm_legit_no_training_relu_9)
        /*002c*/ 	.word	0x00000000
.L_9:


//--------------------- .nv.info.triton_poi_fused__native_batch_norm_legit_no_training_relu_9 --------------------------
	.section	.nv.info.triton_poi_fused__native_batch_norm_legit_no_training_relu_9,"",@"SHT_CUDA_INFO"
	.sectionflags	@""
	.align	4


	//----- nvinfo : EIATTR_CUDA_API_VERSION
	.align		4
        /*0000*/ 	.byte	0x04, 0x37
        /*0002*/ 	.short	(.L_11 - .L_10)
.L_10:
        /*0004*/ 	.word	0x0000007c


	//----- nvinfo : EIATTR_KPARAM_INFO
	.align		4
.L_11:
        /*0008*/ 	.byte	0x04, 0x17
        /*000a*/ 	.short	(.L_13 - .L_12)
.L_12:
        /*000c*/ 	.word	0x00000000
        /*0010*/ 	.short	0x0006
        /*0012*/ 	.short	0x0030
        /*0014*/ 	.byte	0x00, 0xf0, 0x11, 0x00


	//----- nvinfo : EIATTR_KPARAM_INFO
	.align		4
.L_13:
        /*0018*/ 	.byte	0x04, 0x17
        /*001a*/ 	.short	(.L_15 - .L_14)
.L_14:
        /*001c*/ 	.word	0x00000000
        /*0020*/ 	.short	0x0005
        /*0022*/ 	.short	0x0028
        /*0024*/ 	.byte	0x00, 0xf4, 0x21, 0x00


	//----- nvinfo : EIATTR_KPARAM_INFO
	.align		4
.L_15:
        /*0028*/ 	.byte	0x04, 0x17
        /*002a*/ 	.short	(.L_17 - .L_16)
.L_16:
        /*002c*/ 	.word	0x00000000
        /*0030*/ 	.short	0x0004
        /*0032*/ 	.short	0x0020
        /*0034*/ 	.byte	0x00, 0xf4, 0x21, 0x00


	//----- nvinfo : EIATTR_KPARAM_INFO
	.align		4
.L_17:
        /*0038*/ 	.byte	0x04, 0x17
        /*003a*/ 	.short	(.L_19 - .L_18)
.L_18:
        /*003c*/ 	.word	0x00000000
        /*0040*/ 	.short	0x0003
        /*0042*/ 	.short	0x0018
        /*0044*/ 	.byte	0x00, 0xf4, 0x21, 0x00


	//----- nvinfo : EIATTR_KPARAM_INFO
	.align		4
.L_19:
        /*0048*/ 	.byte	0x04, 0x17
        /*004a*/ 	.short	(.L_21 - .L_20)
.L_20:
        /*004c*/ 	.word	0x00000000
        /*0050*/ 	.short	0x0002
        /*0052*/ 	.short	0x0010
        /*0054*/ 	.byte	0x00, 0xf4, 0x21, 0x00


	//----- nvinfo : EIATTR_KPARAM_INFO
	.align		4
.L_21:
        /*0058*/ 	.byte	0x04, 0x17
        /*005a*/ 	.short	(.L_23 - .L_22)
.L_22:
        /*005c*/ 	.word	0x00000000
        /*0060*/ 	.short	0x0001
        /*0062*/ 	.short	0x0008
        /*0064*/ 	.byte	0x00, 0xf4, 0x21, 0x00


	//----- nvinfo : EIATTR_KPARAM_INFO
	.align		4
.L_23:
        /*0068*/ 	.byte	0x04, 0x17
        /*006a*/ 	.short	(.L_25 - .L_24)
.L_24:
        /*006c*/ 	.word	0x00000000
        /*0070*/ 	.short	0x0000
        /*0072*/ 	.short	0x0000
        /*0074*/ 	.byte	0x00, 0xf4, 0x21, 0x00


	//----- nvinfo : EIATTR_SPARSE_MMA_MASK
	.align		4
.L_25:
        /*0078*/ 	.byte	0x03, 0x50
        /*007a*/ 	.short	0x0000


	//----- nvinfo : EIATTR_MAXREG_COUNT
	.align		4
        /*007c*/ 	.byte	0x03, 0x1b
        /*007e*/ 	.short	0x00ff


	//----- nvinfo : EIATTR_EXIT_INSTR_OFFSETS
	.align		4
        /*0080*/ 	.byte	0x04, 0x1c
        /*0082*/ 	.short	(.L_27 - .L_26)


	//   ....[0]....
.L_26:
        /*0084*/ 	.word	0x000002d0


	//----- nvinfo : EIATTR_REQNTID
	.align		4
.L_27:
        /*0088*/ 	.byte	0x04, 0x10
        /*008a*/ 	.short	(.L_29 - .L_28)
.L_28:
        /*008c*/ 	.word	0x00000080
        /*0090*/ 	.word	0x00000001
        /*0094*/ 	.word	0x00000001


	//----- nvinfo : EIATTR_CBANK_PARAM_SIZE
	.align		4
.L_29:
        /*0098*/ 	.byte	0x03, 0x19
        /*009a*/ 	.short	0x0034


	//----- nvinfo : EIATTR_PARAM_CBANK
	.align		4
        /*009c*/ 	.byte	0x04, 0x0a
        /*009e*/ 	.short	(.L_31 - .L_30)
	.align		4
.L_30:
        /*00a0*/ 	.word	index@(.nv.constant0.triton_poi_fused__native_batch_norm_legit_no_training_relu_9)
        /*00a4*/ 	.short	0x0210
        /*00a6*/ 	.short	0x0034


	//----- nvinfo : EIATTR_SW_WAR
	.align		4
.L_31:
        /*00a8*/ 	.byte	0x04, 0x36
        /*00aa*/ 	.short	(.L_33 - .L_32)
.L_32:
        /*00ac*/ 	.word	0x00000008
.L_33:


//--------------------- .nv.callgraph             --------------------------
	.section	.nv.callgraph,"",@"SHT_CUDA_CALLGRAPH"
	.align	4
	.sectionentsize	8
	.align		4
        /*0000*/ 	.word	0x00000000
	.align		4
        /*0004*/ 	.word	0xffffffff
	.align		4
        /*0008*/ 	.word	0x00000000
	.align		4
        /*000c*/ 	.word	0xfffffffe
	.align		4
        /*0010*/ 	.word	0x00000000
	.align		4
        /*0014*/ 	.word	0xfffffffd
	.align		4
        /*0018*/ 	.word	0x00000000
	.align		4
        /*001c*/ 	.word	0xfffffffc


//--------------------- .nv.constant4             --------------------------
	.section	.nv.constant4,"a",@progbits
	.align	8
	.align		8
.nv.constant4:
        /*0000*/ 	.dword	_$_str
	.align		8
        /*0008*/ 	.dword	_$_str_$_2


//--------------------- .text.triton_poi_fused__native_batch_norm_legit_no_training_relu_9 --------------------------
	.section	.text.triton_poi_fused__native_batch_norm_legit_no_training_relu_9,"ax",@progbits
	.align	128
        .global         triton_poi_fused__native_batch_norm_legit_no_training_relu_9
        .type           triton_poi_fused__native_batch_norm_legit_no_training_relu_9,@function
        .size           triton_poi_fused__native_batch_norm_legit_no_training_relu_9,(.L_x_1 - triton_poi_fused__native_batch_norm_legit_no_training_relu_9)
        .other          triton_poi_fused__native_batch_norm_legit_no_training_relu_9,@"STO_CUDA_ENTRY STV_DEFAULT"
triton_poi_fused__native_batch_norm_legit_no_training_relu_9:
.text.triton_poi_fused__native_batch_norm_legit_no_training_relu_9:
[----:B------:R-:W-:Y:S01]  /*0000*/  LDC R1, c[0x0][0x28] ;  /* 0x00000a00ff017b82 */ /* 0x000fe20000000800 */
[----:B------:R-:W1:Y:S07]  /*0010*/  S2R R0, SR_TID.X ;  /* 0x0000000000007919 */ /* 0x000e6e0000002100 */
[----:B------:R-:W2:Y:S01]  /*0020*/  LDC.64 R6, c[0x0][0x220] ;  /* 0x00008800ff067b82 */ /* 0x000ea20000000a00 */
[----:B------:R-:W-:Y:S01]  /*0030*/  ULDC.64 UR4, c[0x0][0x208] ;  /* 0x0000820000047ab9 */ /* 0x000fe20000000a00 */
[----:B------:R-:W3:Y:S06]  /*0040*/  S2R R3, SR_CTAID.X ;  /* 0x0000000000037919 */ /* 0x000eec0000002500 */
[----:B------:R-:W4:Y:S08]  /*0050*/  LDC.64 R4, c[0x0][0x218] ;  /* 0x00008600ff047b82 */ /* 0x000f300000000a00 */
[----:B------:R-:W5:Y:S08]  /*0060*/  LDC.64 R8, c[0x0][0x228] ;  /* 0x00008a00ff087b82 */ /* 0x000f700000000a00 */
[----:B------:R-:W5:Y:S01]  /*0070*/  LDC.64 R10, c[0x0][0x230] ;  /* 0x00008c00ff0a7b82 */ /* 0x000f620000000a00 */
[----:B-1----:R-:W-:-:S02]  /*0080*/  LOP3.LUT R0, R0, 0x7f, RZ, 0xc0, !PT ;  /* 0x0000007f00007812 */ /* 0x002fc400078ec0ff */
[----:B---3--:R-:W-:Y:S02]  /*0090*/  SHF.R.S32.HI R2, RZ, 0x18, R3 ;  /* 0x00000018ff027819 */ /* 0x008fe40000011403 */
[----:B------:R-:W-:Y:S02]  /*00a0*/  LEA R0, R3, R0, 0x7 ;  /* 0x0000000003007211 */ /* 0x000fe400078e38ff */
[----:B------:R-:W-:-:S04]  /*00b0*/  SGXT R3, R2, 0x1 ;  /* 0x000000010203781a */ /* 0x000fc80000000200 */
[----:B------:R-:W-:-:S04]  /*00c0*/  LEA.HI R3, R3, R0, RZ, 0x9 ;  /* 0x0000000003037211 */ /* 0x000fc800078f48ff */
[----:B------:R-:W-:-:S04]  /*00d0*/  LOP3.LUT R3, R3, 0xfffffe00, RZ, 0xc0, !PT ;  /* 0xfffffe0003037812 */ /* 0x000fc800078ec0ff */
[----:B------:R-:W-:Y:S02]  /*00e0*/  IADD3 R13, R0, -R3, RZ ;  /* 0x80000003000d7210 */ /* 0x000fe40007ffe0ff */
[----:B------:R-:W1:Y:S03]  /*00f0*/  LDC.64 R2, c[0x0][0x210] ;  /* 0x00008400ff027b82 */ /* 0x000e660000000a00 */
[----:B--2---:R-:W-:-:S06]  /*0100*/  IMAD.WIDE R6, R13, 0x4, R6 ;  /* 0x000000040d067825 */ /* 0x004fcc00078e0206 */
[----:B------:R-:W2:Y:S01]  /*0110*/  LDG.E.EL R6, desc[UR4][R6.64] ;  /* 0x0000000406067981 */ /* 0x000ea2000c2e1900 */
[----:B----4-:R-:W-:-:S04]  /*0120*/  IMAD.WIDE R4, R13, 0x4, R4 ;  /* 0x000000040d047825 */ /* 0x010fc800078e0204 */
[C---:B-----5:R-:W-:Y:S02]  /*0130*/  IMAD.WIDE R8, R13.reuse, 0x4, R8 ;  /* 0x000000040d087825 */ /* 0x060fe400078e0208 */
[----:B------:R3:W4:Y:S02]  /*0140*/  LDG.E.EL R5, desc[UR4][R4.64] ;  /* 0x0000000404057981 */ /* 0x000724000c2e1900 */
[----:B0-----:R-:W-:Y:S02]  /*0150*/  IMAD.WIDE R10, R13, 0x4, R10 ;  /* 0x000000040d0a7825 */ /* 0x001fe400078e020a */
[----:B------:R-:W5:Y:S02]  /*0160*/  LDG.E.EL R8, desc[UR4][R8.64] ;  /* 0x0000000408087981 */ /* 0x000f64000c2e1900 */
[C---:B-1----:R-:W-:Y:S02]  /*0170*/  IMAD.WIDE R2, R0.reuse, 0x4, R2 ;  /* 0x0000000400027825 */ /* 0x042fe400078e0202 */
[----:B------:R-:W5:Y:S04]  /*0180*/  LDG.E.EL R11, desc[UR4][R10.64] ;  /* 0x000000040a0b7981 */ /* 0x000f68000c2e1900 */
[----:B------:R0:W4:Y:S01]  /*0190*/  LDG.E R12, desc[UR4][R2.64] ;  /* 0x00000004020c7981 */ /* 0x000122000c1e1900 */
[----:B---3--:R-:W-:Y:S01]  /*01a0*/  HFMA2.MMA R4, -RZ, RZ, 1.625, 0 ;  /* 0x3e800000ff047435 */ /* 0x008fe200000001ff */
[----:B0-----:R-:W0:Y:S02]  /*01b0*/  LDC.64 R2, c[0x0][0x238] ;  /* 0x00008e00ff027b82 */ /* 0x001e240000000a00 */
[----:B0-----:R-:W-:-:S04]  /*01c0*/  IMAD.WIDE R2, R0, 0x4, R2 ;  /* 0x0000000400027825 */ /* 0x001fc800078e0202 */
[----:B--2---:R-:W-:-:S04]  /*01d0*/  FADD R6, R6, 9.9999997473787516356e-06 ;  /* 0x3727c5ac06067421 */ /* 0x004fc80000000000 */
[----:B------:R-:W0:Y:S02]  /*01e0*/  MUFU.SQRT R7, R6 ;  /* 0x0000000600077308 */ /* 0x000e240000002000 */
[C---:B0-----:R-:W-:Y:S02]  /*01f0*/  FSETP.GT.AND P0, PT, R7.reuse, 8.50705917302346158658e+37, PT ;  /* 0x7e8000000700780b */ /* 0x041fe40003f04000 */
[----:B------:R-:W-:-:S11]  /*0200*/  FSETP.GEU.AND P1, PT, R7, 1.175494350822287508e-38, PT ;  /* 0x008000000700780b */ /* 0x000fd60003f2e000 */
[----:B------:R-:W-:-:S04]  /*0210*/  @P0 FMUL R7, R7, 0.25 ;  /* 0x3e80000007070820 */ /* 0x000fc80000400000 */
[----:B------:R-:W-:-:S06]  /*0220*/  @!P1 FMUL R7, R7, 16777216 ;  /* 0x4b80000007079820 */ /* 0x000fcc0000400000 */
[----:B------:R-:W0:Y:S01]  /*0230*/  MUFU.RCP R7, R7 ;  /* 0x0000000700077308 */ /* 0x000e220000001000 */
[----:B------:R-:W-:Y:S01]  /*0240*/  FSEL R4, R4, 1, P0 ;  /* 0x3f80000004047808 */ /* 0x000fe20000000000 */
[----:B----4-:R-:W-:-:S04]  /*0250*/  FADD R5, R12, -R5 ;  /* 0x800000050c057221 */ /* 0x010fc80000000000 */
[----:B------:R-:W-:-:S04]  /*0260*/  @!P1 FMUL R4, R4, 16777216 ;  /* 0x4b80000004049820 */ /* 0x000fc80000400000 */
[----:B0-----:R-:W-:-:S04]  /*0270*/  FMUL R4, R7, R4 ;  /* 0x0000000407047220 */ /* 0x001fc80000400000 */
[----:B------:R-:W-:-:S04]  /*0280*/  FMUL R4, R5, R4 ;  /* 0x0000000405047220 */ /* 0x000fc80000400000 */
[----:B-----5:R-:W-:-:S05]  /*0290*/  FFMA R4, R8, R4, R11 ;  /* 0x0000000408047223 */ /* 0x020fca000000000b */
[----:B------:R-:W-:-:S04]  /*02a0*/  FSETP.GEU.AND P0, PT, R4, RZ, PT ;  /* 0x000000ff0400720b */ /* 0x000fc80003f0e000 */
[----:B------:R-:W-:-:S05]  /*02b0*/  FSEL R5, R4, RZ, P0 ;  /* 0x000000ff04057208 */ /* 0x000fca0000000000 */
[----:B------:R-:W-:Y:S01]  /*02c0*/  STG.E desc[UR4][R2.64], R5 ;  /* 0x0000000502007986 */ /* 0x000fe2000c101904 */
[----:B------:R-:W-:Y:S05]  /*02d0*/  EXIT ;  /* 0x000000000000794d */ /* 0x000fea0003800000 */
.L_x_0:
[----:B------:R-:W-:-:S00]  /*02e0*/  BRA `(.L_x_0) ;  /* 0xfffffffc00fc7947 */ /* 0x000fc0000383ffff */
[----:B------:R-:W-:-:S00]  /*02f0*/  NOP ;  /* 0x0000000000007918 */ /* 0x000fc00000000000 */
        /* <DEDUP_REMOVED lines=8> */
.L_x_1:


//--------------------- .nv.global.init           --------------------------
	.section	.nv.global.init,"aw",@progbits
.nv.global.init:
	.type		_$_str,@object
	.size		_$_str,(_$_str_$_2 - _$_str)
_$_str:
        /*0000*/ 	.byte	0x5f, 0x5f, 0x43, 0x55, 0x44, 0x41, 0x5f, 0x46, 0x54, 0x5a, 0x00
	.type		_$_str_$_2,@object
	.size		_$_str_$_2,(.L_1 - _$_str_$_2)
_$_str_$_2:
        /*000b*/ 	.byte	0x5f, 0x5f, 0x43, 0x55, 0x44, 0x41, 0x5f, 0x50, 0x52, 0x45, 0x43, 0x5f, 0x53, 0x51, 0x52, 0x54
        /*001b*/ 	.byte	0x00
.L_1:


//--------------------- .nv.constant0.triton_poi_fused__native_batch_norm_legit_no_training_relu_9 --------------------------
	.section	.nv.constant0.triton_poi_fused__native_batch_norm_legit_no_training_relu_9,"a",@progbits
	.sectionflags	@""
	.align	4
.nv.constant0.triton_poi_fused__native_batch_norm_legit_no_training_relu_9:
	.zero		580
